	.headerflags	@"EF_CUDA_TEXMODE_UNIFIED EF_CUDA_64BIT_ADDRESS EF_CUDA_ACCELERATORS EF_CUDA_SM90 EF_CUDA_VIRTUAL_SM(EF_CUDA_SM90)"
	.elftype	@"ET_EXEC"


//--------------------- .nv.info                  --------------------------
	.section	.nv.info,"",@"SHT_CUDA_INFO"
	.align	4


	//----- nvinfo : EIATTR_REGCOUNT
	.align		4
        /*0000*/ 	.byte	0x04, 0x2f
        /*0002*/ 	.short	(.L_3 - .L_2)
	.align		4
.L_2:
        /*0004*/ 	.word	index@(triton_poi_fused_cat_relu_31)
        /*0008*/ 	.word	0x00000044


	//----- nvinfo : EIATTR_MIN_STACK_SIZE
	.align		4
.L_3:
        /*000c*/ 	.byte	0x04, 0x12
        /*000e*/ 	.short	(.L_5 - .L_4)
	.align		4
.L_4:
        /*0010*/ 	.word	index@(triton_poi_fused_cat_relu_31)
        /*0014*/ 	.word	0x00000000


	//----- nvinfo : EIATTR_FRAME_SIZE
	.align		4
.L_5:
        /*0018*/ 	.byte	0x04, 0x11
        /*001a*/ 	.short	(.L_7 - .L_6)
	.align		4
.L_6:
        /*001c*/ 	.word	index@(triton_poi_fused_cat_relu_31)
        /*0020*/ 	.word	0x00000000


	//----- nvinfo : EIATTR_MIN_STACK_SIZE
	.align		4
.L_7:
        /*0024*/ 	.byte	0x04, 0x12
        /*0026*/ 	.short	(.L_9 - .L_8)
	.align		4
.L_8:
        /*0028*/ 	.word	index@(triton_poi_fused_cat_relu_31)
        /*002c*/ 	.word	0x00000000
.L_9:


//--------------------- .nv.info.triton_poi_fused_cat_relu_31 --------------------------
	.section	.nv.info.triton_poi_fused_cat_relu_31,"",@"SHT_CUDA_INFO"
	.sectionflags	@""
	.align	4


	//----- nvinfo : EIATTR_CUDA_API_VERSION
	.align		4
        /*0000*/ 	.byte	0x04, 0x37
        /*0002*/ 	.short	(.L_11 - .L_10)
.L_10:
        /*0004*/ 	.word	0x0000007c


	//----- nvinfo : EIATTR_KPARAM_INFO
	.align		4
.L_11:
        /*0008*/ 	.byte	0x04, 0x17
        /*000a*/ 	.short	(.L_13 - .L_12)
.L_12:
        /*000c*/ 	.word	0x00000000
        /*0010*/ 	.short	0x000d
        /*0012*/ 	.short	0x0064
        /*0014*/ 	.byte	0x00, 0xf0, 0x11, 0x00


	//----- nvinfo : EIATTR_KPARAM_INFO
	.align		4
.L_13:
        /*0018*/ 	.byte	0x04, 0x17
        /*001a*/ 	.short	(.L_15 - .L_14)
.L_14:
        /*001c*/ 	.word	0x00000000
        /*0020*/ 	.short	0x000c
        /*0022*/ 	.short	0x0060
        /*0024*/ 	.byte	0x00, 0xf0, 0x11, 0x00


	//----- nvinfo : EIATTR_KPARAM_INFO
	.align		4
.L_15:
        /*0028*/ 	.byte	0x04, 0x17
        /*002a*/ 	.short	(.L_17 - .L_16)
.L_16:
        /*002c*/ 	.word	0x00000000
        /*0030*/ 	.short	0x000b
        /*0032*/ 	.short	0x0058
        /*0034*/ 	.byte	0x00, 0xf4, 0x21, 0x00


	//----- nvinfo : EIATTR_KPARAM_INFO
	.align		4
.L_17:
        /*0038*/ 	.byte	0x04, 0x17
        /*003a*/ 	.short	(.L_19 - .L_18)
.L_18:
        /*003c*/ 	.word	0x00000000
        /*0040*/ 	.short	0x000a
        /*0042*/ 	.short	0x0050
        /*0044*/ 	.byte	0x00, 0xf4, 0x21, 0x00


	//----- nvinfo : EIATTR_KPARAM_INFO
	.align		4
.L_19:
        /*0048*/ 	.byte	0x04, 0x17
        /*004a*/ 	.short	(.L_21 - .L_20)
.L_20:
        /*004c*/ 	.word	0x00000000
        /*0050*/ 	.short	0x0009
        /*0052*/ 	.short	0x0048
        /*0054*/ 	.byte	0x00, 0xf4, 0x21, 0x00


	//----- nvinfo : EIATTR_KPARAM_INFO
	.align		4
.L_21:
        /*0058*/ 	.byte	0x04, 0x17
        /*005a*/ 	.short	(.L_23 - .L_22)
.L_22:
        /*005c*/ 	.word	0x00000000
        /*0060*/ 	.short	0x0008
        /*0062*/ 	.short	0x0040
        /*0064*/ 	.byte	0x00, 0xf4, 0x21, 0x00


	//----- nvinfo : EIATTR_KPARAM_INFO
	.align		4
.L_23:
        /*0068*/ 	.byte	0x04, 0x17
        /*006a*/ 	.short	(.L_25 - .L_24)
.L_24:
        /*006c*/ 	.word	0x00000000
        /*0070*/ 	.short	0x0007
        /*0072*/ 	.short	0x0038
        /*0074*/ 	.byte	0x00, 0xf4, 0x21, 0x00


	//----- nvinfo : EIATTR_KPARAM_INFO
	.align		4
.L_25:
        /*0078*/ 	.byte	0x04, 0x17
        /*007a*/ 	.short	(.L_27 - .L_26)
.L_26:
        /*007c*/ 	.word	0x00000000
        /*0080*/ 	.short	0x0006
        /*0082*/ 	.short	0x0030
        /*0084*/ 	.byte	0x00, 0xf4, 0x21, 0x00


	//----- nvinfo : EIATTR_KPARAM_INFO
	.align		4
.L_27:
        /*0088*/ 	.byte	0x04, 0x17
        /*008a*/ 	.short	(.L_29 - .L_28)
.L_28:
        /*008c*/ 	.word	0x00000000
        /*0090*/ 	.short	0x0005
        /*0092*/ 	.short	0x0028
        /*0094*/ 	.byte	0x00, 0xf4, 0x21, 0x00


	//----- nvinfo : EIATTR_KPARAM_INFO
	.align		4
.L_29:
        /*0098*/ 	.byte	0x04, 0x17
        /*009a*/ 	.short	(.L_31 - .L_30)
.L_30:
        /*009c*/ 	.word	0x00000000
        /*00a0*/ 	.short	0x0004
        /*00a2*/ 	.short	0x0020
        /*00a4*/ 	.byte	0x00, 0xf4, 0x21, 0x00


	//----- nvinfo : EIATTR_KPARAM_INFO
	.align		4
.L_31:
        /*00a8*/ 	.byte	0x04, 0x17
        /*00aa*/ 	.short	(.L_33 - .L_32)
.L_32:
        /*00ac*/ 	.word	0x00000000
        /*00b0*/ 	.short	0x0003
        /*00b2*/ 	.short	0x0018
        /*00b4*/ 	.byte	0x00, 0xf4, 0x21, 0x00


	//----- nvinfo : EIATTR_KPARAM_INFO
	.align		4
.L_33:
        /*00b8*/ 	.byte	0x04, 0x17
        /*00ba*/ 	.short	(.L_35 - .L_34)
.L_34:
        /*00bc*/ 	.word	0x00000000
        /*00c0*/ 	.short	0x0002
        /*00c2*/ 	.short	0x0010
        /*00c4*/ 	.byte	0x00, 0xf4, 0x21, 0x00


	//----- nvinfo : EIATTR_KPARAM_INFO
	.align		4
.L_35:
        /*00c8*/ 	.byte	0x04, 0x17
        /*00ca*/ 	.short	(.L_37 - .L_36)
.L_36:
        /*00cc*/ 	.word	0x00000000
        /*00d0*/ 	.short	0x0001
        /*00d2*/ 	.short	0x0008
        /*00d4*/ 	.byte	0x00, 0xf4, 0x21, 0x00


	//----- nvinfo : EIATTR_KPARAM_INFO
	.align		4
.L_37:
        /*00d8*/ 	.byte	0x04, 0x17
        /*00da*/ 	.short	(.L_39 - .L_38)
.L_38:
        /*00dc*/ 	.word	0x00000000
        /*00e0*/ 	.short	0x0000
        /*00e2*/ 	.short	0x0000
        /*00e4*/ 	.byte	0x00, 0xf4, 0x21, 0x00


	//----- nvinfo : EIATTR_SPARSE_MMA_MASK
	.align		4
.L_39:
        /*00e8*/ 	.byte	0x03, 0x50
        /*00ea*/ 	.short	0x0000


	//----- nvinfo : EIATTR_MAXREG_COUNT
	.align		4
        /*00ec*/ 	.byte	0x03, 0x1b
        /*00ee*/ 	.short	0x00ff


	//----- nvinfo : EIATTR_EXIT_INSTR_OFFSETS
	.align		4
        /*00f0*/ 	.byte	0x04, 0x1c
        /*00f2*/ 	.short	(.L_41 - .L_40)


	//   ....[0]....
.L_40:
        /*00f4*/ 	.word	0x00001b30


	//   ....[1]....
        /*00f8*/ 	.word	0x00001b50


	//----- nvinfo : EIATTR_REQNTID
	.align		4
.L_41:
        /*00fc*/ 	.byte	0x04, 0x10
        /*00fe*/ 	.short	(.L_43 - .L_42)
.L_42:
        /*0100*/ 	.word	0x00000080
        /*0104*/ 	.word	0x00000001
        /*0108*/ 	.word	0x00000001


	//----- nvinfo : EIATTR_CBANK_PARAM_SIZE
	.align		4
.L_43:
        /*010c*/ 	.byte	0x03, 0x19
        /*010e*/ 	.short	0x0068


	//----- nvinfo : EIATTR_PARAM_CBANK
	.align		4
        /*0110*/ 	.byte	0x04, 0x0a
        /*0112*/ 	.short	(.L_45 - .L_44)
	.align		4
.L_44:
        /*0114*/ 	.word	index@(.nv.constant0.triton_poi_fused_cat_relu_31)
        /*0118*/ 	.short	0x0210
        /*011a*/ 	.short	0x0068


	//----- nvinfo : EIATTR_SW_WAR
	.align		4
.L_45:
        /*011c*/ 	.byte	0x04, 0x36
        /*011e*/ 	.short	(.L_47 - .L_46)
.L_46:
        /*0120*/ 	.word	0x00000008
.L_47:


//--------------------- .nv.callgraph             --------------------------
	.section	.nv.callgraph,"",@"SHT_CUDA_CALLGRAPH"
	.align	4
	.sectionentsize	8
	.align		4
        /*0000*/ 	.word	0x00000000
	.align		4
        /*0004*/ 	.word	0xffffffff
	.align		4
        /*0008*/ 	.word	0x00000000
	.align		4
        /*000c*/ 	.word	0xfffffffe
	.align		4
        /*0010*/ 	.word	0x00000000
	.align		4
        /*0014*/ 	.word	0xfffffffd
	.align		4
        /*0018*/ 	.word	0x00000000
	.align		4
        /*001c*/ 	.word	0xfffffffc


//--------------------- .nv.constant4             --------------------------
	.section	.nv.constant4,"a",@progbits
	.align	8
	.align		8
.nv.constant4:
        /*0000*/ 	.dword	_$_str
	.align		8
        /*0008*/ 	.dword	_$_str_$_2


//--------------------- .text.triton_poi_fused_cat_relu_31 --------------------------
	.section	.text.triton_poi_fused_cat_relu_31,"ax",@progbits
	.align	128
        .global         triton_poi_fused_cat_relu_31
        .type           triton_poi_fused_cat_relu_31,@function
        .size           triton_poi_fused_cat_relu_31,(.L_x_1 - triton_poi_fused_cat_relu_31)
        .other          triton_poi_fused_cat_relu_31,@"STO_CUDA_ENTRY STV_DEFAULT"
triton_poi_fused_cat_relu_31:
.text.triton_poi_fused_cat_relu_31:
[----:B------:R-:W0:Y:S01]  /*0000*/  LDC R1, c[0x0][0x28] ;  /* 0x00000a00ff017b82 */ /* 0x000e220000000800 */
[----:B------:R-:W1:Y:S07]  /*0010*/  S2R R2, SR_TID.X ;  /* 0x0000000000027919 */ /* 0x000e6e0000002100 */
[----:B------:R-:W2:Y:S01]  /*0020*/  S2UR UR4, SR_CTAID.X ;  /* 0x00000000000479c3 */ /* 0x000ea20000002500 */
[----:B------:R-:W-:Y:S02]  /*0030*/  CS2R R16, SRZ ;  /* 0x0000000000107805 */ /* 0x000fe4000001ff00 */
[----:B------:R-:W-:Y:S01]  /*0040*/  CS2R R18, SRZ ;  /* 0x0000000000127805 */ /* 0x000fe2000001ff00 */
[----:B------:R-:W3:Y:S04]  /*0050*/  S2R R37, SR_CTAID.Y ;  /* 0x0000000000257919 */ /* 0x000ee80000002600 */
[----:B------:R-:W4:Y:S01]  /*0060*/  LDC.64 R6, c[0x0][0x248] ;  /* 0x00009200ff067b82 */ /* 0x000f220000000a00 */
[----:B------:R-:W-:-:S02]  /*0070*/  CS2R R24, SRZ ;  /* 0x0000000000187805 */ /* 0x000fc4000001ff00 */
[----:B------:R-:W-:-:S05]  /*0080*/  CS2R R26, SRZ ;  /* 0x00000000001a7805 */ /* 0x000fca000001ff00 */
[----:B------:R-:W5:Y:S01]  /*0090*/  LDC.64 R48, c[0x0][0x240] ;  /* 0x00009000ff307b82 */ /* 0x000f620000000a00 */
[----:B--2---:R-:W-:-:S07]  /*00a0*/  USHF.L.U32 UR4, UR4, 0x6, URZ ;  /* 0x0000000604047899 */ /* 0x004fce000800063f */
[----:B------:R-:W2:Y:S01]  /*00b0*/  LDC.64 R42, c[0x0][0x238] ;  /* 0x00008e00ff2a7b82 */ /* 0x000ea20000000a00 */
[----:B-1----:R-:W-:Y:S01]  /*00c0*/  IMAD.SHL.U32 R0, R2, 0x4, RZ ;  /* 0x0000000402007824 */ /* 0x002fe200078e00ff */
[----:B------:R-:W-:Y:S02]  /*00d0*/  SHF.R.U32.HI R3, RZ, 0x2, R2 ;  /* 0x00000002ff037819 */ /* 0x000fe40000011602 */
[----:B------:R-:W-:Y:S02]  /*00e0*/  CS2R R8, SRZ ;  /* 0x0000000000087805 */ /* 0x000fe4000001ff00 */
[----:B------:R-:W-:Y:S02]  /*00f0*/  CS2R R10, SRZ ;  /* 0x00000000000a7805 */ /* 0x000fe4000001ff00 */
[----:B------:R-:W-:Y:S02]  /*0100*/  CS2R R28, SRZ ;  /* 0x00000000001c7805 */ /* 0x000fe4000001ff00 */
[----:B------:R-:W-:-:S02]  /*0110*/  LOP3.LUT R0, R0, 0xc, RZ, 0xc0, !PT ;  /* 0x0000000c00007812 */ /* 0x000fc400078ec0ff */
[----:B------:R-:W-:Y:S02]  /*0120*/  CS2R R30, SRZ ;  /* 0x00000000001e7805 */ /* 0x000fe4000001ff00 */
[----:B------:R-:W-:Y:S02]  /*0130*/  SGXT.U32 R3, R3, 0x5 ;  /* 0x000000050303781a */ /* 0x000fe40000000000 */
[----:B------:R-:W-:Y:S02]  /*0140*/  CS2R R32, SRZ ;  /* 0x0000000000207805 */ /* 0x000fe4000001ff00 */
[----:B------:R-:W-:Y:S01]  /*0150*/  CS2R R34, SRZ ;  /* 0x0000000000227805 */ /* 0x000fe2000001ff00 */
[----:B---3--:R-:W-:Y:S01]  /*0160*/  IMAD R37, R37, 0x10, R0 ;  /* 0x0000001025257824 */ /* 0x008fe200078e0200 */
[----:B------:R-:W-:Y:S01]  /*0170*/  LOP3.LUT R3, R3, UR4, RZ, 0xfc, !PT ;  /* 0x0000000403037c12 */ /* 0x000fe2000f8efcff */
[----:B------:R-:W-:Y:S01]  /*0180*/  ULDC.64 UR4, c[0x0][0x208] ;  /* 0x0000820000047ab9 */ /* 0x000fe20000000a00 */
[----:B------:R-:W-:Y:S01]  /*0190*/  CS2R R44, SRZ ;  /* 0x00000000002c7805 */ /* 0x000fe2000001ff00 */
[----:B------:R-:W-:Y:S01]  /*01a0*/  IMAD.HI R4, R37, 0x3e0f83e1, RZ ;  /* 0x3e0f83e125047827 */ /* 0x000fe200078e02ff */
[----:B------:R-:W-:-:S02]  /*01b0*/  ISETP.GE.AND P1, PT, R3, 0x40, PT ;  /* 0x000000400300780c */ /* 0x000fc40003f26270 */
[----:B------:R-:W-:Y:S01]  /*01c0*/  CS2R R46, SRZ ;  /* 0x00000000002e7805 */ /* 0x000fe2000001ff00 */
[----:B------:R-:W1:Y:S01]  /*01d0*/  LDC.64 R52, c[0x0][0x250] ;  /* 0x00009400ff347b82 */ /* 0x000e620000000a00 */
[----:B------:R-:W-:Y:S02]  /*01e0*/  SHF.R.U32.HI R5, RZ, 0x1f, R4 ;  /* 0x0000001fff057819 */ /* 0x000fe40000011604 */
[----:B------:R-:W-:Y:S02]  /*01f0*/  ISETP.LT.AND P2, PT, R37, 0x420, !P1 ;  /* 0x000004202500780c */ /* 0x000fe40004f41270 */
[----:B------:R-:W-:-:S03]  /*0200*/  LEA.HI.SX32 R4, R4, R5, 0x1a ;  /* 0x0000000504047211 */ /* 0x000fc600078fd2ff */
[----:B------:R-:W3:Y:S02]  /*0210*/  LDC.64 R50, c[0x0][0x258] ;  /* 0x00009600ff327b82 */ /* 0x000ee40000000a00 */
[----:B------:R-:W-:-:S04]  /*0220*/  IMAD R2, R4, -0x108, R37 ;  /* 0xfffffef804027824 */ /* 0x000fc800078e0225 */
[C---:B----4-:R-:W-:Y:S01]  /*0230*/  IMAD.WIDE R6, R2.reuse, 0x4, R6 ;  /* 0x0000000402067825 */ /* 0x050fe200078e0206 */
[----:B------:R-:W-:Y:S02]  /*0240*/  ISETP.GT.AND P3, PT, R2, 0xdb, P2 ;  /* 0x000000db0200780c */ /* 0x000fe40001764270 */
[----:B------:R-:W-:Y:S02]  /*0250*/  CS2R R14, SRZ ;  /* 0x00000000000e7805 */ /* 0x000fe4000001ff00 */
[----:B------:R-:W-:Y:S02]  /*0260*/  CS2R R20, SRZ ;  /* 0x0000000000147805 */ /* 0x000fe4000001ff00 */
[----:B------:R-:W-:Y:S01]  /*0270*/  CS2R R22, SRZ ;  /* 0x0000000000167805 */ /* 0x000fe2000001ff00 */
[----:B------:R-:W4:Y:S08]  /*0280*/  LDC.64 R56, c[0x0][0x210] ;  /* 0x00008400ff387b82 */ /* 0x000f300000000a00 */
[----:B------:R-:W1:Y:S01]  /*0290*/  LDC.64 R60, c[0x0][0x230] ;  /* 0x00008c00ff3c7b82 */ /* 0x000e620000000a00 */
[----:B------:R-:W4:Y:S01]  /*02a0*/  @P3 LDG.E.EL.128 R16, desc[UR4][R6.64+-0x370] ;  /* 0xfffc900406103981 */ /* 0x000f22000c2e1d00 */
[----:B------:R-:W-:-:S02]  /*02b0*/  ISETP.GE.AND P0, PT, R37, 0x420, PT ;  /* 0x000004202500780c */ /* 0x000fc40003f06270 */
[----:B------:R-:W-:-:S04]  /*02c0*/  LOP3.LUT R0, R3, 0x20, RZ, 0xfc, !PT ;  /* 0x0000002003007812 */ /* 0x000fc800078efcff */
[----:B------:R-:W-:Y:S01]  /*02d0*/  ISETP.LT.AND P0, PT, R0, 0x40, !P0 ;  /* 0x000000400000780c */ /* 0x000fe20004701270 */
[----:B------:R-:W1:Y:S03]  /*02e0*/  LDC.64 R64, c[0x0][0x260] ;  /* 0x00009800ff407b82 */ /* 0x000e660000000a00 */
[----:B------:R-:W-:-:S13]  /*02f0*/  ISETP.GT.AND P4, PT, R2, 0xdb, P0 ;  /* 0x000000db0200780c */ /* 0x000fda0000784270 */
[----:B------:R2:W4:Y:S01]  /*0300*/  @P4 LDG.E.EL.128 R24, desc[UR4][R6.64+-0x370] ;  /* 0xfffc900406184981 */ /* 0x000522000c2e1d00 */
[----:B------:R-:W-:Y:S02]  /*0310*/  IMAD R39, R4, 0x40, R3 ;  /* 0x0000004004277824 */ /* 0x000fe400078e0203 */
[----:B-----5:R-:W-:-:S04]  /*0320*/  IMAD.WIDE R48, R2, 0x4, R48 ;  /* 0x0000000402307825 */ /* 0x020fc800078e0230 */
[----:B------:R-:W-:Y:S01]  /*0330*/  IMAD R39, R39, 0x2c, RZ ;  /* 0x0000002c27277824 */ /* 0x000fe200078e02ff */
[----:B------:R-:W5:Y:S01]  /*0340*/  @P3 LDG.E.EL.128 R8, desc[UR4][R48.64+-0x370] ;  /* 0xfffc900430083981 */ /* 0x000f62000c2e1d00 */
[----:B------:R-:W-:-:S03]  /*0350*/  VIADD R0, R2, 0xffffff24 ;  /* 0xffffff2402007836 */ /* 0x000fc60000000000 */
[----:B------:R-:W5:Y:S01]  /*0360*/  @P4 LDG.E.EL.128 R44, desc[UR4][R48.64+-0x370] ;  /* 0xfffc9004302c4981 */ /* 0x000f62000c2e1d00 */
[----:B0-2---:R-:W-:-:S04]  /*0370*/  IMAD.IADD R7, R39, 0x1, R0 ;  /* 0x0000000127077824 */ /* 0x005fc800078e0200 */
[----:B------:R-:W-:-:S05]  /*0380*/  IMAD.WIDE R12, R7, 0x4, R42 ;  /* 0x00000004070c7825 */ /* 0x000fca00078e022a */
[----:B------:R0:W2:Y:S01]  /*0390*/  @P3 LDG.E.EL.128 R28, desc[UR4][R12.64] ;  /* 0x000000040c1c3981 */ /* 0x0000a2000c2e1d00 */
[----:B------:R-:W-:-:S04]  /*03a0*/  VIADD R41, R39, 0x580 ;  /* 0x0000058027297836 */ /* 0x000fc80000000000 */
[----:B------:R-:W-:-:S04]  /*03b0*/  IMAD.IADD R6, R41, 0x1, R0 ;  /* 0x0000000129067824 */ /* 0x000fc800078e0200 */
[----:B------:R-:W-:-:S05]  /*03c0*/  IMAD.WIDE R42, R6, 0x4, R42 ;  /* 0x00000004062a7825 */ /* 0x000fca00078e022a */
[----:B------:R4:W2:Y:S01]  /*03d0*/  @P4 LDG.E.EL.128 R32, desc[UR4][R42.64] ;  /* 0x000000042a204981 */ /* 0x0008a2000c2e1d00 */
[----:B0-----:R-:W-:Y:S01]  /*03e0*/  CS2R R12, SRZ ;  /* 0x00000000000c7805 */ /* 0x001fe2000001ff00 */
[----:B-1----:R-:W-:-:S04]  /*03f0*/  IMAD.WIDE R52, R2, 0x4, R52 ;  /* 0x0000000402347825 */ /* 0x002fc800078e0234 */
[C---:B---3--:R-:W-:Y:S01]  /*0400*/  IMAD.WIDE R48, R2.reuse, 0x4, R50 ;  /* 0x0000000402307825 */ /* 0x048fe200078e0232 */
[----:B------:R-:W3:Y:S04]  /*0410*/  @P3 LDG.E.EL.128 R12, desc[UR4][R52.64+-0x370] ;  /* 0xfffc9004340c3981 */ /* 0x000ee8000c2e1d00 */
[----:B------:R-:W2:Y:S01]  /*0420*/  @P3 LDG.E.EL.128 R20, desc[UR4][R48.64+-0x370] ;  /* 0xfffc900430143981 */ /* 0x000ea2000c2e1d00 */
[----:B------:R-:W-:Y:S01]  /*0430*/  IMAD.MOV.U32 R0, RZ, RZ, 0x3e800000 ;  /* 0x3e800000ff007424 */ /* 0x000fe200078e00ff */
[----:B------:R-:W-:-:S04]  /*0440*/  ISETP.LT.AND P1, PT, R2, 0x2c, !P1 ;  /* 0x0000002c0200780c */ /* 0x000fc80004f21270 */
[----:B------:R-:W-:Y:S02]  /*0450*/  ISETP.LT.AND P1, PT, R37, 0x420, P1 ;  /* 0x000004202500780c */ /* 0x000fe40000f21270 */
[----:B----4-:R-:W-:-:S05]  /*0460*/  SEL R5, R16, RZ, P3 ;  /* 0x000000ff10057207 */ /* 0x010fca0001800000 */
[----:B------:R-:W-:Y:S01]  /*0470*/  FADD R5, R5, 0.0010000000474974513054 ;  /* 0x3a83126f05057421 */ /* 0x000fe20000000000 */
[----:B------:R-:W-:-:S03]  /*0480*/  SEL R17, R17, RZ, P3 ;  /* 0x000000ff11117207 */ /* 0x000fc60001800000 */
[----:B------:R-:W0:Y:S02]  /*0490*/  MUFU.SQRT R42, R5 ;  /* 0x00000005002a7308 */ /* 0x000e240000002000 */
[----:B------:R-:W-:Y:S01]  /*04a0*/  FADD R36, R17, 0.0010000000474974513054 ;  /* 0x3a83126f11247421 */ /* 0x000fe20000000000 */
[----:B------:R-:W-:-:S05]  /*04b0*/  SEL R18, R18, RZ, P3 ;  /* 0x000000ff12127207 */ /* 0x000fca0001800000 */
[----:B------:R-:W1:Y:S01]  /*04c0*/  MUFU.SQRT R36, R36 ;  /* 0x0000002400247308 */ /* 0x000e620000002000 */
[C---:B0-----:R-:W-:Y:S02]  /*04d0*/  FSETP.GT.AND P6, PT, R42.reuse, 8.50705917302346158658e+37, PT ;  /* 0x7e8000002a00780b */ /* 0x041fe40003fc4000 */
[----:B------:R-:W-:Y:S01]  /*04e0*/  FSETP.GEU.AND P5, PT, R42, 1.175494350822287508e-38, PT ;  /* 0x008000002a00780b */ /* 0x000fe20003fae000 */
[----:B------:R-:W-:Y:S01]  /*04f0*/  FADD R43, R18, 0.0010000000474974513054 ;  /* 0x3a83126f122b7421 */ /* 0x000fe20000000000 */
[----:B------:R-:W-:Y:S02]  /*0500*/  FSEL R16, R0, 1, P6 ;  /* 0x3f80000000107808 */ /* 0x000fe40003000000 */
[----:B------:R-:W-:-:S03]  /*0510*/  SEL R19, R19, RZ, P3 ;  /* 0x000000ff13137207 */ /* 0x000fc60001800000 */
[----:B------:R-:W0:Y:S04]  /*0520*/  MUFU.SQRT R43, R43 ;  /* 0x0000002b002b7308 */ /* 0x000e280000002000 */
[----:B------:R-:W-:Y:S01]  /*0530*/  @P6 FMUL R42, R42, 0.25 ;  /* 0x3e8000002a2a6820 */ /* 0x000fe20000400000 */
[----:B-1----:R-:W-:Y:S01]  /*0540*/  FSETP.GT.AND P6, PT, R36, 8.50705917302346158658e+37, PT ;  /* 0x7e8000002400780b */ /* 0x002fe20003fc4000 */
[----:B------:R-:W-:Y:S02]  /*0550*/  @!P5 FMUL R16, R16, 16777216 ;  /* 0x4b8000001010d820 */ /* 0x000fe40000400000 */
[----:B------:R-:W-:Y:S01]  /*0560*/  @!P5 FMUL R42, R42, 16777216 ;  /* 0x4b8000002a2ad820 */ /* 0x000fe20000400000 */
[----:B------:R-:W-:Y:S01]  /*0570*/  FSETP.GEU.AND P5, PT, R36, 1.175494350822287508e-38, PT ;  /* 0x008000002400780b */ /* 0x000fe20003fae000 */
[----:B------:R-:W-:Y:S01]  /*0580*/  FADD R40, R19, 0.0010000000474974513054 ;  /* 0x3a83126f13287421 */ /* 0x000fe20000000000 */
[----:B------:R-:W-:-:S05]  /*0590*/  FSEL R17, R0, 1, P6 ;  /* 0x3f80000000117808 */ /* 0x000fca0003000000 */
[----:B------:R-:W1:Y:S02]  /*05a0*/  MUFU.SQRT R40, R40 ;  /* 0x0000002800287308 */ /* 0x000e640000002000 */
[----:B------:R-:W-:Y:S01]  /*05b0*/  @P6 FMUL R36, R36, 0.25 ;  /* 0x3e80000024246820 */ /* 0x000fe20000400000 */
[----:B0-----:R-:W-:Y:S02]  /*05c0*/  FSETP.GT.AND P6, PT, R43, 8.50705917302346158658e+37, PT ;  /* 0x7e8000002b00780b */ /* 0x001fe40003fc4000 */
[----:B------:R-:W-:Y:S01]  /*05d0*/  SEL R24, R24, RZ, P4 ;  /* 0x000000ff18187207 */ /* 0x000fe20002000000 */
[----:B------:R-:W-:Y:S01]  /*05e0*/  @!P5 FMUL R36, R36, 16777216 ;  /* 0x4b8000002424d820 */ /* 0x000fe20000400000 */
[----:B------:R-:W-:Y:S01]  /*05f0*/  @!P5 FMUL R17, R17, 16777216 ;  /* 0x4b8000001111d820 */ /* 0x000fe20000400000 */
[----:B------:R-:W-:Y:S02]  /*0600*/  FSETP.GEU.AND P5, PT, R43, 1.175494350822287508e-38, PT ;  /* 0x008000002b00780b */ /* 0x000fe40003fae000 */
[----:B------:R-:W-:Y:S01]  /*0610*/  FADD R24, R24, 0.0010000000474974513054 ;  /* 0x3a83126f18187421 */ /* 0x000fe20000000000 */
[----:B------:R-:W-:-:S03]  /*0620*/  FSEL R18, R0, 1, P6 ;  /* 0x3f80000000127808 */ /* 0x000fc60003000000 */
[----:B------:R-:W0:Y:S02]  /*0630*/  MUFU.SQRT R38, R24 ;  /* 0x0000001800267308 */ /* 0x000e240000002000 */
[----:B------:R-:W-:Y:S01]  /*0640*/  @P6 FMUL R43, R43, 0.25 ;  /* 0x3e8000002b2b6820 */ /* 0x000fe20000400000 */
[----:B-1----:R-:W-:Y:S02]  /*0650*/  FSETP.GT.AND P6, PT, R40, 8.50705917302346158658e+37, PT ;  /* 0x7e8000002800780b */ /* 0x002fe40003fc4000 */
[----:B------:R-:W-:Y:S02]  /*0660*/  SEL R25, R25, RZ, P4 ;  /* 0x000000ff19197207 */ /* 0x000fe40002000000 */
[----:B------:R-:W-:Y:S01]  /*0670*/  @!P5 FMUL R43, R43, 16777216 ;  /* 0x4b8000002b2bd820 */ /* 0x000fe20000400000 */
[----:B------:R-:W-:Y:S01]  /*0680*/  @!P5 FMUL R18, R18, 16777216 ;  /* 0x4b8000001212d820 */ /* 0x000fe20000400000 */
[----:B------:R-:W-:Y:S02]  /*0690*/  FSETP.GEU.AND P5, PT, R40, 1.175494350822287508e-38, PT ;  /* 0x008000002800780b */ /* 0x000fe40003fae000 */
[----:B------:R-:W-:Y:S01]  /*06a0*/  SEL R5, R26, RZ, P4 ;  /* 0x000000ff1a057207 */ /* 0x000fe20002000000 */
[----:B------:R-:W-:Y:S01]  /*06b0*/  FADD R26, R25, 0.0010000000474974513054 ;  /* 0x3a83126f191a7421 */ /* 0x000fe20000000000 */
[----:B------:R-:W-:-:S03]  /*06c0*/  FSEL R19, R0, 1, P6 ;  /* 0x3f80000000137808 */ /* 0x000fc60003000000 */
[----:B------:R-:W-:Y:S01]  /*06d0*/  @P6 FMUL R40, R40, 0.25 ;  /* 0x3e80000028286820 */ /* 0x000fe20000400000 */
[----:B0-----:R-:W-:Y:S01]  /*06e0*/  FSETP.GT.AND P6, PT, R38, 8.50705917302346158658e+37, PT ;  /* 0x7e8000002600780b */ /* 0x001fe20003fc4000 */
[----:B------:R-:W0:Y:S04]  /*06f0*/  MUFU.SQRT R26, R26 ;  /* 0x0000001a001a7308 */ /* 0x000e280000002000 */
[----:B------:R-:W-:Y:S01]  /*0700*/  @!P5 FMUL R40, R40, 16777216 ;  /* 0x4b8000002828d820 */ /* 0x000fe20000400000 */
[----:B------:R-:W-:Y:S01]  /*0710*/  @!P5 FMUL R19, R19, 16777216 ;  /* 0x4b8000001313d820 */ /* 0x000fe20000400000 */
[----:B------:R-:W-:Y:S01]  /*0720*/  FSETP.GEU.AND P5, PT, R38, 1.175494350822287508e-38, PT ;  /* 0x008000002600780b */ /* 0x000fe20003fae000 */
[----:B------:R-:W-:Y:S01]  /*0730*/  FADD R25, R5, 0.0010000000474974513054 ;  /* 0x3a83126f05197421 */ /* 0x000fe20000000000 */
[----:B------:R-:W-:-:S04]  /*0740*/  FSEL R5, R0, 1, P6 ;  /* 0x3f80000000057808 */ /* 0x000fc80003000000 */
[----:B------:R-:W-:Y:S01]  /*0750*/  @P6 FMUL R38, R38, 0.25 ;  /* 0x3e80000026266820 */ /* 0x000fe20000400000 */
[----:B------:R-:W1:Y:S01]  /*0760*/  MUFU.SQRT R25, R25 ;  /* 0x0000001900197308 */ /* 0x000e620000002000 */
[----:B0-----:R-:W-:Y:S02]  /*0770*/  FSETP.GT.AND P6, PT, R26, 8.50705917302346158658e+37, PT ;  /* 0x7e8000001a00780b */ /* 0x001fe40003fc4000 */
[----:B------:R-:W-:-:S03]  /*0780*/  SEL R27, R27, RZ, P4 ;  /* 0x000000ff1b1b7207 */ /* 0x000fc60002000000 */
[----:B------:R-:W-:Y:S01]  /*0790*/  @!P5 FMUL R38, R38, 16777216 ;  /* 0x4b8000002626d820 */ /* 0x000fe20000400000 */
[----:B------:R-:W-:Y:S01]  /*07a0*/  @!P5 FMUL R5, R5, 16777216 ;  /* 0x4b8000000505d820 */ /* 0x000fe20000400000 */
[----:B------:R-:W-:Y:S01]  /*07b0*/  FSETP.GEU.AND P5, PT, R26, 1.175494350822287508e-38, PT ;  /* 0x008000001a00780b */ /* 0x000fe20003fae000 */
[----:B------:R-:W-:Y:S01]  /*07c0*/  FADD R24, R27, 0.0010000000474974513054 ;  /* 0x3a83126f1b187421 */ /* 0x000fe20000000000 */
[----:B-----5:R-:W-:Y:S02]  /*07d0*/  SEL R50, R10, RZ, P3 ;  /* 0x000000ff0a327207 */ /* 0x020fe40001800000 */
[----:B------:R-:W-:-:S03]  /*07e0*/  FSEL R10, R0, 1, P6 ;  /* 0x3f800000000a7808 */ /* 0x000fc60003000000 */
[----:B------:R-:W0:Y:S01]  /*07f0*/  MUFU.SQRT R24, R24 ;  /* 0x0000001800187308 */ /* 0x000e220000002000 */
[----:B------:R-:W-:Y:S01]  /*0800*/  @P6 FMUL R26, R26, 0.25 ;  /* 0x3e8000001a1a6820 */ /* 0x000fe20000400000 */
[----:B-1----:R-:W-:-:S04]  /*0810*/  FSETP.GT.AND P6, PT, R25, 8.50705917302346158658e+37, PT ;  /* 0x7e8000001900780b */ /* 0x002fc80003fc4000 */
[----:B------:R-:W-:Y:S01]  /*0820*/  @!P5 FMUL R26, R26, 16777216 ;  /* 0x4b8000001a1ad820 */ /* 0x000fe20000400000 */
[----:B------:R-:W-:Y:S01]  /*0830*/  @!P5 FMUL R10, R10, 16777216 ;  /* 0x4b8000000a0ad820 */ /* 0x000fe20000400000 */
[----:B------:R-:W-:Y:S02]  /*0840*/  FSETP.GEU.AND P5, PT, R25, 1.175494350822287508e-38, PT ;  /* 0x008000001900780b */ /* 0x000fe40003fae000 */
[----:B--2---:R-:W-:Y:S02]  /*0850*/  SEL R58, R28, RZ, P3 ;  /* 0x000000ff1c3a7207 */ /* 0x004fe40001800000 */
[----:B------:R-:W-:Y:S02]  /*0860*/  SEL R28, R29, RZ, P3 ;  /* 0x000000ff1d1c7207 */ /* 0x000fe40001800000 */
[----:B------:R-:W-:Y:S01]  /*0870*/  SEL R29, R8, RZ, P3 ;  /* 0x000000ff081d7207 */ /* 0x000fe20001800000 */
[----:B------:R-:W-:Y:S01]  /*0880*/  @P6 FMUL R25, R25, 0.25 ;  /* 0x3e80000019196820 */ /* 0x000fe20000400000 */
[----:B------:R-:W-:-:S02]  /*0890*/  FSEL R8, R0, 1, P6 ;  /* 0x3f80000000087808 */ /* 0x000fc40003000000 */
[----:B0-----:R-:W-:-:S03]  /*08a0*/  FSETP.GT.AND P6, PT, R24, 8.50705917302346158658e+37, PT ;  /* 0x7e8000001800780b */ /* 0x001fc60003fc4000 */
[----:B------:R-:W-:Y:S01]  /*08b0*/  @!P5 FMUL R25, R25, 16777216 ;  /* 0x4b8000001919d820 */ /* 0x000fe20000400000 */
[----:B------:R-:W-:Y:S01]  /*08c0*/  @!P5 FMUL R8, R8, 16777216 ;  /* 0x4b8000000808d820 */ /* 0x000fe20000400000 */
[----:B------:R-:W-:Y:S01]  /*08d0*/  FSETP.GEU.AND P5, PT, R24, 1.175494350822287508e-38, PT ;  /* 0x008000001800780b */ /* 0x000fe20003fae000 */
[----:B------:R-:W0:Y:S01]  /*08e0*/  MUFU.RCP R36, R36 ;  /* 0x0000002400247308 */ /* 0x000e220000001000 */
[----:B------:R-:W-:Y:S02]  /*08f0*/  SEL R54, R11, RZ, P3 ;  /* 0x000000ff0b367207 */ /* 0x000fe40001800000 */
[----:B------:R-:W-:-:S04]  /*0900*/  SEL R31, R31, RZ, P3 ;  /* 0x000000ff1f1f7207 */ /* 0x000fc80001800000 */
[----:B------:R-:W-:Y:S01]  /*0910*/  @P6 FMUL R24, R24, 0.25 ;  /* 0x3e80000018186820 */ /* 0x000fe20000400000 */
[----:B------:R-:W1:Y:S01]  /*0920*/  MUFU.RCP R25, R25 ;  /* 0x0000001900197308 */ /* 0x000e620000001000 */
[----:B------:R-:W-:-:S03]  /*0930*/  SEL R37, R9, RZ, P3 ;  /* 0x000000ff09257207 */ /* 0x000fc60001800000 */
[----:B------:R-:W-:Y:S01]  /*0940*/  @!P5 FMUL R24, R24, 16777216 ;  /* 0x4b8000001818d820 */ /* 0x000fe20000400000 */
[----:B------:R-:W-:Y:S01]  /*0950*/  FADD R9, R31, -R54 ;  /* 0x800000361f097221 */ /* 0x000fe20000000000 */
[----:B------:R-:W-:Y:S02]  /*0960*/  SEL R35, R35, RZ, P4 ;  /* 0x000000ff23237207 */ /* 0x000fe40002000000 */
[----:B------:R2:W-:Y:S01]  /*0970*/  MUFU.RCP R27, R42 ;  /* 0x0000002a001b7308 */ /* 0x0005e20000001000 */
[----:B------:R-:W-:Y:S01]  /*0980*/  SEL R32, R32, RZ, P4 ;  /* 0x000000ff20207207 */ /* 0x000fe20002000000 */
[----:B------:R-:W-:Y:S01]  /*0990*/  FADD R58, R58, -R29 ;  /* 0x8000001d3a3a7221 */ /* 0x000fe20000000000 */
[----:B------:R-:W-:Y:S01]  /*09a0*/  SEL R31, R44, RZ, P4 ;  /* 0x000000ff2c1f7207 */ /* 0x000fe20002000000 */
[----:B------:R-:W4:Y:S04]  /*09b0*/  LDC.64 R54, c[0x0][0x218] ;  /* 0x00008600ff367b82 */ /* 0x000f280000000a00 */
[----:B------:R-:W5:Y:S01]  /*09c0*/  MUFU.RCP R38, R38 ;  /* 0x0000002600267308 */ /* 0x000f620000001000 */
[----:B--2---:R-:W-:-:S07]  /*09d0*/  SEL R42, R47, RZ, P4 ;  /* 0x000000ff2f2a7207 */ /* 0x004fce0002000000 */
[----:B------:R-:W2:Y:S08]  /*09e0*/  MUFU.RCP R40, R40 ;  /* 0x0000002800287308 */ /* 0x000eb00000001000 */
[----:B------:R-:W0:Y:S01]  /*09f0*/  MUFU.RCP R24, R24 ;  /* 0x0000001800187308 */ /* 0x000e220000001000 */
[----:B------:R-:W-:-:S07]  /*0a00*/  FADD R28, R28, -R37 ;  /* 0x800000251c1c7221 */ /* 0x000fce0000000000 */
[----:B------:R0:W2:Y:S01]  /*0a10*/  MUFU.RCP R29, R26 ;  /* 0x0000001a001d7308 */ /* 0x0000a20000001000 */
[----:B------:R-:W-:Y:S02]  /*0a20*/  SEL R34, R34, RZ, P4 ;  /* 0x000000ff22227207 */ /* 0x000fe40002000000 */
[----:B------:R-:W-:Y:S01]  /*0a30*/  SEL R37, R46, RZ, P4 ;  /* 0x000000ff2e257207 */ /* 0x000fe20002000000 */
[----:B0-----:R-:W-:Y:S01]  /*0a40*/  FADD R26, R35, -R42 ;  /* 0x8000002a231a7221 */ /* 0x001fe20000000000 */
[----:B------:R-:W-:Y:S01]  /*0a50*/  FADD R42, R32, -R31 ;  /* 0x8000001f202a7221 */ /* 0x000fe20000000000 */
[----:B------:R-:W-:Y:S01]  /*0a60*/  FMUL R31, R36, R17 ;  /* 0x00000011241f7220 */ /* 0x000fe20000400000 */
[----:B------:R-:W-:Y:S01]  /*0a70*/  FSEL R17, R0, 1, P6 ;  /* 0x3f80000000117808 */ /* 0x000fe20003000000 */
[----:B------:R-:W0:Y:S01]  /*0a80*/  MUFU.RCP R43, R43 ;  /* 0x0000002b002b7308 */ /* 0x000e220000001000 */
[----:B-1----:R-:W-:Y:S01]  /*0a90*/  FMUL R8, R25, R8 ;  /* 0x0000000819087220 */ /* 0x002fe20000400000 */
[----:B-----5:R-:W-:Y:S01]  /*0aa0*/  FMUL R5, R38, R5 ;  /* 0x0000000526057220 */ /* 0x020fe20000400000 */
[----:B------:R-:W-:-:S02]  /*0ab0*/  IMAD.IADD R25, R2, 0x1, R39 ;  /* 0x0000000102197824 */ /* 0x000fc400078e0227 */
[----:B------:R-:W-:Y:S01]  /*0ac0*/  @!P5 FMUL R17, R17, 16777216 ;  /* 0x4b8000001111d820 */ /* 0x000fe20000400000 */
[----:B------:R-:W-:Y:S01]  /*0ad0*/  SEL R11, R30, RZ, P3 ;  /* 0x000000ff1e0b7207 */ /* 0x000fe20001800000 */
[----:B------:R-:W-:Y:S01]  /*0ae0*/  FADD R37, R34, -R37 ;  /* 0x8000002522257221 */ /* 0x000fe20000000000 */
[----:B------:R-:W-:Y:S01]  /*0af0*/  SEL R30, R33, RZ, P4 ;  /* 0x000000ff211e7207 */ /* 0x000fe20002000000 */
[----:B--2---:R-:W-:Y:S01]  /*0b00*/  FMUL R40, R40, R19 ;  /* 0x0000001328287220 */ /* 0x004fe20000400000 */
[----:B------:R-:W-:Y:S01]  /*0b10*/  FMUL R17, R24, R17 ;  /* 0x0000001118117220 */ /* 0x000fe20000400000 */
[----:B------:R-:W-:Y:S02]  /*0b20*/  CS2R R32, SRZ ;  /* 0x0000000000207805 */ /* 0x000fe4000001ff00 */
[----:B------:R-:W-:Y:S01]  /*0b30*/  CS2R R34, SRZ ;  /* 0x0000000000227805 */ /* 0x000fe2000001ff00 */
[----:B------:R-:W-:Y:S01]  /*0b40*/  FMUL R42, R5, R42 ;  /* 0x0000002a052a7220 */ /* 0x000fe20000400000 */
[----:B------:R-:W-:Y:S01]  /*0b50*/  IMAD.WIDE R24, R25, 0x4, R56 ;  /* 0x0000000419187825 */ /* 0x000fe200078e0238 */
[----:B------:R-:W-:-:S03]  /*0b60*/  SEL R45, R45, RZ, P4 ;  /* 0x000000ff2d2d7207 */ /* 0x000fc60002000000 */
[----:B------:R-:W-:Y:S01]  /*0b70*/  FMUL R27, R27, R16 ;  /* 0x000000101b1b7220 */ /* 0x000fe20000400000 */
[C---:B------:R-:W-:Y:S02]  /*0b80*/  VIADD R5, R2.reuse, 0xffffffd4 ;  /* 0xffffffd402057836 */ /* 0x040fe40000000000 */
[----:B------:R-:W-:Y:S02]  /*0b90*/  VIADD R44, R2, 0xffffff50 ;  /* 0xffffff50022c7836 */ /* 0x000fe40000000000 */
[----:B------:R-:W-:Y:S01]  /*0ba0*/  FMUL R40, R40, R9 ;  /* 0x0000000928287220 */ /* 0x000fe20000400000 */
[----:B------:R-:W-:Y:S01]  /*0bb0*/  FMUL R37, R8, R37 ;  /* 0x0000002508257220 */ /* 0x000fe20000400000 */
[----:B------:R-:W-:Y:S01]  /*0bc0*/  FMUL R58, R27, R58 ;  /* 0x0000003a1b3a7220 */ /* 0x000fe20000400000 */
[----:B------:R-:W1:Y:S01]  /*0bd0*/  LDC.64 R8, c[0x0][0x220] ;  /* 0x00008800ff087b82 */ /* 0x000e620000000a00 */
[----:B------:R2:W5:Y:S01]  /*0be0*/  @P1 LDG.E.EL.128 R32, desc[UR4][R24.64] ;  /* 0x0000000418201981 */ /* 0x000562000c2e1d00 */
[----:B------:R-:W-:-:S02]  /*0bf0*/  IMAD.IADD R51, R39, 0x1, R5 ;  /* 0x0000000127337824 */ /* 0x000fc400078e0205 */
[----:B------:R-:W-:Y:S01]  /*0c00*/  FADD R30, R30, -R45 ;  /* 0x8000002d1e1e7221 */ /* 0x000fe20000000000 */
[----:B------:R-:W-:Y:S02]  /*0c10*/  IMAD.IADD R63, R39, 0x1, R44 ;  /* 0x00000001273f7824 */ /* 0x000fe400078e022c */
[----:B------:R-:W-:Y:S01]  /*0c20*/  FMUL R29, R29, R10 ;  /* 0x0000000a1d1d7220 */ /* 0x000fe20000400000 */
[----:B------:R-:W-:Y:S02]  /*0c30*/  IMAD.IADD R27, R41, 0x1, R5 ;  /* 0x00000001291b7824 */ /* 0x000fe400078e0205 */
[----:B------:R-:W-:Y:S01]  /*0c40*/  FADD R11, R11, -R50 ;  /* 0x800000320b0b7221 */ /* 0x000fe20000000000 */
[----:B0-----:R-:W-:Y:S01]  /*0c50*/  FMUL R18, R43, R18 ;  /* 0x000000122b127220 */ /* 0x001fe20000400000 */
[----:B--2---:R-:W-:Y:S02]  /*0c60*/  IMAD.IADD R25, R41, 0x1, R44 ;  /* 0x0000000129197824 */ /* 0x004fe400078e022c */
[----:B------:R-:W-:Y:S01]  /*0c70*/  FMUL R43, R31, R28 ;  /* 0x0000001c1f2b7220 */ /* 0x000fe20000400000 */
[----:B----4-:R-:W-:-:S04]  /*0c80*/  IMAD.WIDE R50, R51, 0x4, R54 ;  /* 0x0000000433327825 */ /* 0x010fc800078e0236 */
[----:B------:R-:W-:Y:S01]  /*0c90*/  FMUL R36, R29, R30 ;  /* 0x0000001e1d247220 */ /* 0x000fe20000400000 */
[----:B------:R-:W-:Y:S01]  /*0ca0*/  FMUL R38, R17, R26 ;  /* 0x0000001a11267220 */ /* 0x000fe20000400000 */
[----:B------:R-:W-:Y:S01]  /*0cb0*/  IMAD.WIDE R62, R63, 0x4, R60 ;  /* 0x000000043f3e7825 */ /* 0x000fe200078e023c */
[----:B------:R-:W-:Y:S02]  /*0cc0*/  CS2R R28, SRZ ;  /* 0x00000000001c7805 */ /* 0x000fe4000001ff00 */
[----:B------:R-:W-:Y:S01]  /*0cd0*/  CS2R R30, SRZ ;  /* 0x00000000001e7805 */ /* 0x000fe2000001ff00 */
[----:B------:R-:W-:Y:S01]  /*0ce0*/  IMAD.WIDE R54, R27, 0x4, R54 ;  /* 0x000000041b367825 */ /* 0x000fe200078e0236 */
[----:B------:R-:W-:-:S03]  /*0cf0*/  CS2R R26, SRZ ;  /* 0x00000000001a7805 */ /* 0x000fc6000001ff00 */
[----:B------:R-:W-:Y:S01]  /*0d00*/  IMAD.WIDE R60, R25, 0x4, R60 ;  /* 0x00000004193c7825 */ /* 0x000fe200078e023c */
[----:B------:R-:W-:Y:S01]  /*0d10*/  CS2R R24, SRZ ;  /* 0x0000000000187805 */ /* 0x000fe2000001ff00 */
[----:B------:R0:W2:Y:S02]  /*0d20*/  @P4 LDG.E.EL.128 R28, desc[UR4][R52.64+-0x370] ;  /* 0xfffc9004341c4981 */ /* 0x0000a4000c2e1d00 */
[----:B------:R-:W-:-:S03]  /*0d30*/  VIADD R0, R2, 0xffffffa8 ;  /* 0xffffffa802007836 */ /* 0x000fc60000000000 */
[----:B------:R-:W4:Y:S01]  /*0d40*/  @P4 LDG.E.EL.128 R24, desc[UR4][R48.64+-0x370] ;  /* 0xfffc900430184981 */ /* 0x000f22000c2e1d00 */
[--C-:B------:R-:W-:Y:S02]  /*0d50*/  IMAD.IADD R47, R39, 0x1, R0.reuse ;  /* 0x00000001272f7824 */ /* 0x100fe400078e0200 */
[----:B------:R-:W-:Y:S01]  /*0d60*/  IMAD.IADD R59, R41, 0x1, R0 ;  /* 0x00000001293b7824 */ /* 0x000fe200078e0200 */
[----:B------:R-:W-:Y:S01]  /*0d70*/  ISETP.LT.AND P6, PT, R2, 0x2c, P0 ;  /* 0x0000002c0200780c */ /* 0x000fe200007c1270 */
[----:B-1----:R-:W-:Y:S01]  /*0d80*/  IMAD.WIDE R46, R47, 0x4, R8 ;  /* 0x000000042f2e7825 */ /* 0x002fe200078e0208 */
[----:B---3--:R-:W-:-:S03]  /*0d90*/  SEL R15, R15, RZ, P3 ;  /* 0x000000ff0f0f7207 */ /* 0x008fc60001800000 */
[----:B------:R-:W-:Y:S01]  /*0da0*/  FMUL R45, R18, R11 ;  /* 0x0000000b122d7220 */ /* 0x000fe20000400000 */
[----:B0-----:R-:W-:Y:S01]  /*0db0*/  IMAD.WIDE R52, R59, 0x4, R8 ;  /* 0x000000043b347825 */ /* 0x001fe200078e0208 */
[----:B------:R-:W-:-:S03]  /*0dc0*/  SEL R8, R23, RZ, P3 ;  /* 0x000000ff17087207 */ /* 0x000fc60001800000 */
[----:B------:R-:W-:Y:S01]  /*0dd0*/  IMAD.IADD R11, R2, 0x1, R41 ;  /* 0x00000001020b7824 */ /* 0x000fe200078e0229 */
[----:B------:R-:W-:Y:S02]  /*0de0*/  CS2R R16, SRZ ;  /* 0x0000000000107805 */ /* 0x000fe4000001ff00 */
[----:B------:R-:W-:Y:S01]  /*0df0*/  CS2R R18, SRZ ;  /* 0x0000000000127805 */ /* 0x000fe2000001ff00 */
[----:B------:R-:W-:Y:S01]  /*0e00*/  FFMA R40, R15, R40, R8 ;  /* 0x000000280f287223 */ /* 0x000fe20000000008 */
[----:B------:R-:W-:Y:S01]  /*0e10*/  IMAD.WIDE R10, R11, 0x4, R56 ;  /* 0x000000040b0a7825 */ /* 0x000fe200078e0238 */
[----:B------:R-:W-:Y:S02]  /*0e20*/  SEL R8, R13, RZ, P3 ;  /* 0x000000ff0d087207 */ /* 0x000fe40001800000 */
[----:B------:R-:W-:Y:S02]  /*0e30*/  SEL R14, R14, RZ, P3 ;  /* 0x000000ff0e0e7207 */ /* 0x000fe40001800000 */
[----:B------:R-:W-:Y:S01]  /*0e40*/  SEL R9, R22, RZ, P3 ;  /* 0x000000ff16097207 */ /* 0x000fe20001800000 */
[----:B------:R0:W3:Y:S01]  /*0e50*/  @P6 LDG.E.EL.128 R16, desc[UR4][R10.64] ;  /* 0x000000040a106981 */ /* 0x0000e2000c2e1d00 */
[----:B------:R-:W-:Y:S01]  /*0e60*/  SEL R21, R21, RZ, P3 ;  /* 0x000000ff15157207 */ /* 0x000fe20001800000 */
[----:B------:R-:W-:-:S04]  /*0e70*/  IMAD.WIDE R22, R7, 0x4, R64 ;  /* 0x0000000407167825 */ /* 0x000fc800078e0240 */
[----:B------:R-:W-:Y:S01]  /*0e80*/  FFMA R45, R14, R45, R9 ;  /* 0x0000002d0e2d7223 */ /* 0x000fe20000000009 */
[----:B------:R-:W-:Y:S01]  /*0e90*/  FFMA R43, R8, R43, R21 ;  /* 0x0000002b082b7223 */ /* 0x000fe20000000015 */
[----:B------:R-:W-:Y:S02]  /*0ea0*/  CS2R R8, SRZ ;  /* 0x0000000000087805 */ /* 0x000fe4000001ff00 */
[----:B0-----:R-:W-:-:S06]  /*0eb0*/  CS2R R10, SRZ ;  /* 0x00000000000a7805 */ /* 0x001fcc000001ff00 */
[----:B------:R0:W3:Y:S01]  /*0ec0*/  @P3 LDG.E.EL.128 R8, desc[UR4][R22.64] ;  /* 0x0000000416083981 */ /* 0x0000e2000c2e1d00 */
[----:B------:R-:W-:Y:S02]  /*0ed0*/  SEL R7, R12, RZ, P3 ;  /* 0x000000ff0c077207 */ /* 0x000fe40001800000 */
[----:B------:R-:W-:Y:S02]  /*0ee0*/  ISETP.LT.U32.AND P5, PT, R44, 0x2c, P2 ;  /* 0x0000002c2c00780c */ /* 0x000fe400017a1070 */
[----:B------:R-:W-:Y:S02]  /*0ef0*/  CS2R R14, SRZ ;  /* 0x00000000000e7805 */ /* 0x000fe4000001ff00 */
[----:B------:R-:W-:Y:S01]  /*0f00*/  SEL R20, R20, RZ, P3 ;  /* 0x000000ff14147207 */ /* 0x000fe20001800000 */
[----:B------:R-:W-:-:S04]  /*0f10*/  IMAD.WIDE R64, R6, 0x4, R64 ;  /* 0x0000000406407825 */ /* 0x000fc800078e0240 */
[----:B------:R-:W-:Y:S01]  /*0f20*/  FFMA R48, R7, R58, R20 ;  /* 0x0000003a07307223 */ /* 0x000fe20000000014 */
[----:B------:R-:W-:Y:S02]  /*0f30*/  CS2R R20, SRZ ;  /* 0x0000000000147805 */ /* 0x000fe4000001ff00 */
[----:B0-----:R-:W-:Y:S01]  /*0f40*/  CS2R R22, SRZ ;  /* 0x0000000000167805 */ /* 0x001fe2000001ff00 */
[----:B------:R-:W0:Y:S05]  /*0f50*/  LDC.64 R58, c[0x0][0x228] ;  /* 0x00008a00ff3a7b82 */ /* 0x000e2a0000000a00 */
[----:B------:R-:W3:Y:S01]  /*0f60*/  @P5 LDG.E.EL.128 R20, desc[UR4][R62.64] ;  /* 0x000000043e145981 */ /* 0x000ee2000c2e1d00 */
[----:B-----5:R-:W-:-:S02]  /*0f70*/  SEL R6, R32, RZ, P1 ;  /* 0x000000ff20067207 */ /* 0x020fc40000800000 */
[----:B------:R-:W-:Y:S02]  /*0f80*/  SEL R7, R33, RZ, P1 ;  /* 0x000000ff21077207 */ /* 0x000fe40000800000 */
[----:B--2---:R-:W-:Y:S02]  /*0f90*/  SEL R31, R31, RZ, P4 ;  /* 0x000000ff1f1f7207 */ /* 0x004fe40002000000 */
[----:B----4-:R-:W-:-:S05]  /*0fa0*/  SEL R12, R27, RZ, P4 ;  /* 0x000000ff1b0c7207 */ /* 0x010fca0002000000 */
[----:B------:R-:W-:Y:S01]  /*0fb0*/  FFMA R31, R31, R38, R12 ;  /* 0x000000261f1f7223 */ /* 0x000fe2000000000c */
[----:B------:R-:W-:Y:S02]  /*0fc0*/  CS2R R12, SRZ ;  /* 0x00000000000c7805 */ /* 0x000fe4000001ff00 */
[----:B------:R-:W-:-:S04]  /*0fd0*/  SEL R29, R29, RZ, P4 ;  /* 0x000000ff1d1d7207 */ /* 0x000fc80002000000 */
[----:B------:R-:W2:Y:S01]  /*0fe0*/  @P4 LDG.E.EL.128 R12, desc[UR4][R64.64] ;  /* 0x00000004400c4981 */ /* 0x000ea2000c2e1d00 */
[----:B------:R-:W-:Y:S02]  /*0ff0*/  SEL R38, R25, RZ, P4 ;  /* 0x000000ff19267207 */ /* 0x000fe40002000000 */
[----:B------:R-:W-:Y:S02]  /*1000*/  SEL R49, R26, RZ, P4 ;  /* 0x000000ff1a317207 */ /* 0x000fe40002000000 */
[----:B------:R-:W-:Y:S02]  /*1010*/  SEL R26, R34, RZ, P1 ;  /* 0x000000ff221a7207 */ /* 0x000fe40000800000 */
[----:B------:R-:W-:Y:S02]  /*1020*/  SEL R27, R35, RZ, P1 ;  /* 0x000000ff231b7207 */ /* 0x000fe40000800000 */
[----:B------:R-:W-:Y:S01]  /*1030*/  ISETP.LT.U32.AND P1, PT, R44, 0x2c, P0 ;  /* 0x0000002c2c00780c */ /* 0x000fe20000721070 */
[----:B------:R-:W-:Y:S01]  /*1040*/  FFMA R29, R29, R36, R38 ;  /* 0x000000241d1d7223 */ /* 0x000fe20000000026 */
[----:B------:R-:W-:-:S02]  /*1050*/  SEL R30, R30, RZ, P4 ;  /* 0x000000ff1e1e7207 */ /* 0x000fc40002000000 */
[----:B---3--:R-:W-:Y:S02]  /*1060*/  SEL R38, R19, RZ, P6 ;  /* 0x000000ff13267207 */ /* 0x008fe40003000000 */
[----:B------:R-:W-:Y:S02]  /*1070*/  SEL R19, R28, RZ, P4 ;  /* 0x000000ff1c137207 */ /* 0x000fe40002000000 */
[----:B------:R-:W-:Y:S01]  /*1080*/  SEL R28, R24, RZ, P4 ;  /* 0x000000ff181c7207 */ /* 0x000fe20002000000 */
[----:B------:R-:W-:Y:S01]  /*1090*/  VIADD R24, R2, 0xffffff7c ;  /* 0xffffff7c02187836 */ /* 0x000fe20000000000 */
[----:B------:R-:W-:Y:S02]  /*10a0*/  CS2R R32, SRZ ;  /* 0x0000000000207805 */ /* 0x000fe4000001ff00 */
[----:B------:R-:W-:Y:S01]  /*10b0*/  CS2R R34, SRZ ;  /* 0x0000000000227805 */ /* 0x000fe2000001ff00 */
[----:B------:R-:W-:Y:S01]  /*10c0*/  FFMA R30, R30, R37, R49 ;  /* 0x000000251e1e7223 */ /* 0x000fe20000000031 */
[----:B------:R-:W-:-:S02]  /*10d0*/  SEL R25, R16, RZ, P6 ;  /* 0x000000ff10197207 */ /* 0x000fc40003000000 */
[----:B------:R-:W-:Y:S02]  /*10e0*/  SEL R36, R17, RZ, P6 ;  /* 0x000000ff11247207 */ /* 0x000fe40003000000 */
[----:B------:R-:W-:Y:S01]  /*10f0*/  SEL R37, R18, RZ, P6 ;  /* 0x000000ff12257207 */ /* 0x000fe20003000000 */
[----:B------:R0:W3:Y:S01]  /*1100*/  @P1 LDG.E.EL.128 R32, desc[UR4][R60.64] ;  /* 0x000000043c201981 */ /* 0x0000e2000c2e1d00 */
[----:B------:R-:W-:Y:S02]  /*1110*/  SEL R17, R8, RZ, P3 ;  /* 0x000000ff08117207 */ /* 0x000fe40001800000 */
[----:B------:R-:W-:Y:S02]  /*1120*/  SEL R18, R9, RZ, P3 ;  /* 0x000000ff09127207 */ /* 0x000fe40001800000 */
[----:B------:R-:W-:Y:S02]  /*1130*/  SEL R16, R10, RZ, P3 ;  /* 0x000000ff0a107207 */ /* 0x000fe40001800000 */
[----:B------:R-:W-:-:S02]  /*1140*/  SEL R49, R11, RZ, P3 ;  /* 0x000000ff0b317207 */ /* 0x000fc40001800000 */
[----:B------:R-:W-:Y:S01]  /*1150*/  ISETP.LT.U32.AND P3, PT, R24, 0x2c, P0 ;  /* 0x0000002c1800780c */ /* 0x000fe20000761070 */
[----:B------:R-:W-:Y:S02]  /*1160*/  IMAD.IADD R41, R41, 0x1, R24 ;  /* 0x0000000129297824 */ /* 0x000fe400078e0218 */
[----:B------:R-:W-:Y:S01]  /*1170*/  FFMA R42, R19, R42, R28 ;  /* 0x0000002a132a7223 */ /* 0x000fe2000000001c */
[----:B------:R-:W-:Y:S01]  /*1180*/  FADD R48, R17, R48 ;  /* 0x0000003011307221 */ /* 0x000fe20000000000 */
[----:B------:R-:W-:Y:S01]  /*1190*/  FADD R43, R18, R43 ;  /* 0x0000002b122b7221 */ /* 0x000fe20000000000 */
[----:B------:R-:W-:Y:S01]  /*11a0*/  FADD R45, R16, R45 ;  /* 0x0000002d102d7221 */ /* 0x000fe20000000000 */
[----:B------:R-:W-:Y:S02]  /*11b0*/  CS2R R8, SRZ ;  /* 0x0000000000087805 */ /* 0x000fe4000001ff00 */
[----:B------:R-:W-:Y:S02]  /*11c0*/  CS2R R10, SRZ ;  /* 0x00000000000a7805 */ /* 0x000fe4000001ff00 */
[----:B------:R-:W-:-:S02]  /*11d0*/  CS2R R16, SRZ ;  /* 0x0000000000107805 */ /* 0x000fc4000001ff00 */
[----:B------:R-:W-:Y:S01]  /*11e0*/  CS2R R18, SRZ ;  /* 0x0000000000127805 */ /* 0x000fe2000001ff00 */
[----:B0-----:R-:W-:-:S04]  /*11f0*/  IMAD.WIDE R60, R41, 0x4, R58 ;  /* 0x00000004293c7825 */ /* 0x001fc800078e023a */
[----:B------:R-:W-:Y:S01]  /*1200*/  IMAD.WIDE R62, R41, 0x4, R56 ;  /* 0x00000004293e7825 */ /* 0x000fe200078e0238 */
[----:B------:R-:W4:Y:S04]  /*1210*/  @P3 LDG.E.EL.128 R8, desc[UR4][R60.64] ;  /* 0x000000043c083981 */ /* 0x000f28000c2e1d00 */
[----:B------:R-:W5:Y:S01]  /*1220*/  @P3 LDG.E.EL.128 R16, desc[UR4][R62.64] ;  /* 0x000000043e103981 */ /* 0x000f62000c2e1d00 */
[----:B------:R-:W-:Y:S01]  /*1230*/  FADD R28, R49, R40 ;  /* 0x00000028311c7221 */ /* 0x000fe20000000000 */
[----:B------:R-:W-:Y:S01]  /*1240*/  IMAD.IADD R39, R39, 0x1, R24 ;  /* 0x0000000127277824 */ /* 0x000fe200078e0218 */
[----:B------:R-:W-:Y:S02]  /*1250*/  SEL R20, R20, RZ, P5 ;  /* 0x000000ff14147207 */ /* 0x000fe40002800000 */
[----:B------:R-:W-:-:S02]  /*1260*/  SEL R21, R21, RZ, P5 ;  /* 0x000000ff15157207 */ /* 0x000fc40002800000 */
[----:B------:R-:W-:Y:S01]  /*1270*/  SEL R22, R22, RZ, P5 ;  /* 0x000000ff16167207 */ /* 0x000fe20002800000 */
[----:B------:R-:W-:-:S04]  /*1280*/  IMAD.WIDE R56, R39, 0x4, R56 ;  /* 0x0000000427387825 */ /* 0x000fc800078e0238 */
[----:B------:R-:W-:Y:S01]  /*1290*/  FADD R41, R20, R20 ;  /* 0x0000001414297221 */ /* 0x000fe20000000000 */
[----:B------:R-:W-:Y:S01]  /*12a0*/  FADD R40, R21, R21 ;  /* 0x0000001515287221 */ /* 0x000fe20000000000 */
[----:B------:R-:W-:-:S04]  /*12b0*/  IMAD.WIDE R58, R39, 0x4, R58 ;  /* 0x00000004273a7825 */ /* 0x000fc800078e023a */
[----:B------:R-:W-:Y:S01]  /*12c0*/  FADD R39, R22, R22 ;  /* 0x0000001616277221 */ /* 0x000fe20000000000 */
[----:B------:R-:W-:Y:S02]  /*12d0*/  CS2R R20, SRZ ;  /* 0x0000000000147805 */ /* 0x000fe4000001ff00 */
[----:B------:R-:W-:Y:S02]  /*12e0*/  ISETP.GE.U32.AND P6, PT, R44, 0x2c, PT ;  /* 0x0000002c2c00780c */ /* 0x000fe40003fc6070 */
[----:B--2---:R-:W-:Y:S02]  /*12f0*/  SEL R49, R12, RZ, P4 ;  /* 0x000000ff0c317207 */ /* 0x004fe40002000000 */
[----:B------:R-:W-:Y:S02]  /*1300*/  SEL R12, R13, RZ, P4 ;  /* 0x000000ff0d0c7207 */ /* 0x000fe40002000000 */
[----:B------:R-:W-:Y:S02]  /*1310*/  SEL R13, R14, RZ, P4 ;  /* 0x000000ff0e0d7207 */ /* 0x000fe40002000000 */
[----:B------:R-:W-:-:S02]  /*1320*/  SEL R14, R15, RZ, P4 ;  /* 0x000000ff0f0e7207 */ /* 0x000fc40002000000 */
[----:B------:R-:W-:Y:S01]  /*1330*/  ISETP.LT.U32.AND P4, PT, R24, 0x2c, P2 ;  /* 0x0000002c1800780c */ /* 0x000fe20001781070 */
[----:B------:R-:W-:Y:S01]  /*1340*/  FADD R49, R49, R42 ;  /* 0x0000002a31317221 */ /* 0x000fe20000000000 */
[----:B------:R-:W-:Y:S02]  /*1350*/  SEL R42, R23, RZ, P5 ;  /* 0x000000ff172a7207 */ /* 0x000fe40002800000 */
[----:B------:R-:W-:Y:S01]  /*1360*/  CS2R R22, SRZ ;  /* 0x0000000000167805 */ /* 0x000fe2000001ff00 */
[----:B------:R-:W-:Y:S01]  /*1370*/  FADD R29, R12, R29 ;  /* 0x0000001d0c1d7221 */ /* 0x000fe20000000000 */
[----:B------:R-:W-:Y:S01]  /*1380*/  FADD R30, R13, R30 ;  /* 0x0000001e0d1e7221 */ /* 0x000fe20000000000 */
[----:B------:R-:W-:Y:S01]  /*1390*/  FADD R31, R14, R31 ;  /* 0x0000001f0e1f7221 */ /* 0x000fe20000000000 */
[----:B------:R-:W-:Y:S02]  /*13a0*/  CS2R R12, SRZ ;  /* 0x00000000000c7805 */ /* 0x000fe4000001ff00 */
[----:B------:R-:W-:-:S03]  /*13b0*/  CS2R R14, SRZ ;  /* 0x00000000000e7805 */ /* 0x000fc6000001ff00 */
[----:B------:R0:W2:Y:S01]  /*13c0*/  @P4 LDG.E.EL.128 R20, desc[UR4][R56.64] ;  /* 0x0000000438144981 */ /* 0x0000a2000c2e1d00 */
[----:B------:R-:W-:-:S03]  /*13d0*/  ISETP.GT.AND P5, PT, R2, 0xdb, PT ;  /* 0x000000db0200780c */ /* 0x000fc60003fa4270 */
[----:B------:R1:W2:Y:S01]  /*13e0*/  @P4 LDG.E.EL.128 R12, desc[UR4][R58.64] ;  /* 0x000000043a0c4981 */ /* 0x0002a2000c2e1d00 */
[----:B---3--:R-:W-:Y:S02]  /*13f0*/  SEL R32, R32, RZ, P1 ;  /* 0x000000ff20207207 */ /* 0x008fe40000800000 */
[----:B------:R-:W-:Y:S02]  /*1400*/  SEL R33, R33, RZ, P1 ;  /* 0x000000ff21217207 */ /* 0x000fe40000800000 */
[----:B------:R-:W-:Y:S02]  /*1410*/  SEL R34, R34, RZ, P1 ;  /* 0x000000ff22227207 */ /* 0x000fe40000800000 */
[----:B------:R-:W-:Y:S02]  /*1420*/  SEL R35, R35, RZ, P1 ;  /* 0x000000ff23237207 */ /* 0x000fe40000800000 */
[----:B------:R-:W-:Y:S01]  /*1430*/  ISETP.LT.U32.AND P1, PT, R5, 0x2c, P0 ;  /* 0x0000002c0500780c */ /* 0x000fe20000721070 */
[----:B------:R-:W-:Y:S01]  /*1440*/  FADD R42, R42, R42 ;  /* 0x0000002a2a2a7221 */ /* 0x000fe20000000000 */
[----:B------:R-:W-:Y:S01]  /*1450*/  @P6 FSEL R41, R48, RZ, P5 ;  /* 0x000000ff30296208 */ /* 0x000fe20002800000 */
[----:B------:R-:W-:Y:S01]  /*1460*/  FADD R48, R32, R32 ;  /* 0x0000002020307221 */ /* 0x000fe20000000000 */
[----:B------:R-:W-:Y:S01]  /*1470*/  @P6 FSEL R40, R43, RZ, P5 ;  /* 0x000000ff2b286208 */ /* 0x000fe20002800000 */
[----:B------:R-:W-:Y:S01]  /*1480*/  FADD R43, R33, R33 ;  /* 0x00000021212b7221 */ /* 0x000fe20000000000 */
[----:B------:R-:W-:Y:S01]  /*1490*/  @P6 FSEL R39, R45, RZ, P5 ;  /* 0x000000ff2d276208 */ /* 0x000fe20002800000 */
[----:B------:R-:W-:Y:S01]  /*14a0*/  FADD R44, R34, R34 ;  /* 0x00000022222c7221 */ /* 0x000fe20000000000 */
[----:B------:R-:W-:Y:S01]  /*14b0*/  FADD R45, R35, R35 ;  /* 0x00000023232d7221 */ /* 0x000fe20000000000 */
[----:B------:R-:W-:-:S02]  /*14c0*/  @P6 FSEL R42, R28, RZ, P5 ;  /* 0x000000ff1c2a6208 */ /* 0x000fc40002800000 */
[----:B------:R-:W-:Y:S02]  /*14d0*/  @P6 FSEL R48, R49, RZ, P5 ;  /* 0x000000ff31306208 */ /* 0x000fe40002800000 */
[----:B------:R-:W-:Y:S02]  /*14e0*/  @P6 FSEL R43, R29, RZ, P5 ;  /* 0x000000ff1d2b6208 */ /* 0x000fe40002800000 */
[----:B------:R-:W-:Y:S02]  /*14f0*/  CS2R R28, SRZ ;  /* 0x00000000001c7805 */ /* 0x000fe4000001ff00 */
[----:B------:R-:W-:Y:S02]  /*1500*/  @P6 FSEL R44, R30, RZ, P5 ;  /* 0x000000ff1e2c6208 */ /* 0x000fe40002800000 */
[----:B------:R-:W-:Y:S02]  /*1510*/  @P6 FSEL R45, R31, RZ, P5 ;  /* 0x000000ff1f2d6208 */ /* 0x000fe40002800000 */
[----:B------:R-:W-:-:S02]  /*1520*/  CS2R R30, SRZ ;  /* 0x00000000001e7805 */ /* 0x000fc4000001ff00 */
[----:B------:R-:W-:Y:S02]  /*1530*/  ISETP.LT.U32.AND P6, PT, R0, 0x2c, P0 ;  /* 0x0000002c0000780c */ /* 0x000fe400007c1070 */
[----:B----4-:R-:W-:Y:S02]  /*1540*/  SEL R49, R8, RZ, P3 ;  /* 0x000000ff08317207 */ /* 0x010fe40001800000 */
[----:B0-----:R-:W-:Y:S01]  /*1550*/  SEL R56, R9, RZ, P3 ;  /* 0x000000ff09387207 */ /* 0x001fe20001800000 */
[----:B------:R-:W3:Y:S01]  /*1560*/  @P1 LDG.E.EL.128 R28, desc[UR4][R54.64] ;  /* 0x00000004361c1981 */ /* 0x000ee2000c2e1d00 */
[----:B------:R-:W-:Y:S02]  /*1570*/  SEL R57, R10, RZ, P3 ;  /* 0x000000ff0a397207 */ /* 0x000fe40001800000 */
[----:B-1----:R-:W-:Y:S02]  /*1580*/  SEL R58, R11, RZ, P3 ;  /* 0x000000ff0b3a7207 */ /* 0x002fe40001800000 */
[----:B-----5:R-:W-:-:S02]  /*1590*/  SEL R60, R16, RZ, P3 ;  /* 0x000000ff103c7207 */ /* 0x020fc40001800000 */
[----:B------:R-:W-:Y:S02]  /*15a0*/  SEL R59, R17, RZ, P3 ;  /* 0x000000ff113b7207 */ /* 0x000fe40001800000 */
[----:B------:R-:W-:Y:S02]  /*15b0*/  SEL R62, R18, RZ, P3 ;  /* 0x000000ff123e7207 */ /* 0x000fe40001800000 */
[----:B------:R-:W-:Y:S02]  /*15c0*/  SEL R61, R19, RZ, P3 ;  /* 0x000000ff133d7207 */ /* 0x000fe40001800000 */
[----:B------:R-:W-:Y:S02]  /*15d0*/  ISETP.LT.U32.AND P3, PT, R0, 0x2c, P2 ;  /* 0x0000002c0000780c */ /* 0x000fe40001761070 */
[----:B------:R-:W-:Y:S02]  /*15e0*/  CS2R R8, SRZ ;  /* 0x0000000000087805 */ /* 0x000fe4000001ff00 */
[----:B------:R-:W-:-:S02]  /*15f0*/  CS2R R10, SRZ ;  /* 0x00000000000a7805 */ /* 0x000fc4000001ff00 */
[----:B------:R-:W-:Y:S02]  /*1600*/  ISETP.LT.U32.AND P5, PT, R5, 0x2c, P2 ;  /* 0x0000002c0500780c */ /* 0x000fe400017a1070 */
[----:B------:R-:W-:Y:S02]  /*1610*/  CS2R R32, SRZ ;  /* 0x0000000000207805 */ /* 0x000fe4000001ff00 */
[----:B------:R-:W-:Y:S02]  /*1620*/  CS2R R34, SRZ ;  /* 0x0000000000227805 */ /* 0x000fe4000001ff00 */
[----:B------:R-:W-:Y:S02]  /*1630*/  CS2R R16, SRZ ;  /* 0x0000000000107805 */ /* 0x000fe4000001ff00 */
[----:B------:R-:W-:Y:S01]  /*1640*/  CS2R R18, SRZ ;  /* 0x0000000000127805 */ /* 0x000fe2000001ff00 */
[----:B------:R2:W4:Y:S04]  /*1650*/  @P6 LDG.E.EL.128 R8, desc[UR4][R52.64] ;  /* 0x0000000434086981 */ /* 0x000528000c2e1d00 */
[----:B------:R-:W5:Y:S04]  /*1660*/  @P3 LDG.E.EL.128 R32, desc[UR4][R46.64] ;  /* 0x000000042e203981 */ /* 0x000f68000c2e1d00 */
[----:B------:R-:W5:Y:S01]  /*1670*/  @P5 LDG.E.EL.128 R16, desc[UR4][R50.64] ;  /* 0x0000000432105981 */ /* 0x000f62000c2e1d00 */
[----:B--2---:R-:W-:-:S02]  /*1680*/  SEL R53, R20, RZ, P4 ;  /* 0x000000ff14357207 */ /* 0x004fc40002000000 */
[----:B------:R-:W-:Y:S02]  /*1690*/  SEL R20, R21, RZ, P4 ;  /* 0x000000ff15147207 */ /* 0x000fe40002000000 */
[----:B------:R-:W-:Y:S02]  /*16a0*/  SEL R21, R22, RZ, P4 ;  /* 0x000000ff16157207 */ /* 0x000fe40002000000 */
[----:B------:R-:W-:Y:S02]  /*16b0*/  SEL R12, R12, RZ, P4 ;  /* 0x000000ff0c0c7207 */ /* 0x000fe40002000000 */
[----:B------:R-:W-:Y:S02]  /*16c0*/  SEL R13, R13, RZ, P4 ;  /* 0x000000ff0d0d7207 */ /* 0x000fe40002000000 */
[----:B------:R-:W-:Y:S02]  /*16d0*/  SEL R14, R14, RZ, P4 ;  /* 0x000000ff0e0e7207 */ /* 0x000fe40002000000 */
[----:B------:R-:W-:-:S02]  /*16e0*/  SEL R15, R15, RZ, P4 ;  /* 0x000000ff0f0f7207 */ /* 0x000fc40002000000 */
[----:B------:R-:W-:Y:S02]  /*16f0*/  SEL R22, R23, RZ, P4 ;  /* 0x000000ff17167207 */ /* 0x000fe40002000000 */
[----:B------:R-:W-:-:S13]  /*1700*/  ISETP.GE.U32.AND P4, PT, R24, 0x2c, PT ;  /* 0x0000002c1800780c */ /* 0x000fda0003f86070 */
[----:B------:R-:W-:Y:S01]  /*1710*/  @!P4 FADD R45, R58, R61 ;  /* 0x0000003d3a2dc221 */ /* 0x000fe20000000000 */
[----:B------:R-:W-:Y:S01]  /*1720*/  @!P4 FADD R44, R57, R62 ;  /* 0x0000003e392cc221 */ /* 0x000fe20000000000 */
[----:B------:R-:W-:Y:S01]  /*1730*/  @!P4 FADD R43, R56, R59 ;  /* 0x0000003b382bc221 */ /* 0x000fe20000000000 */
[----:B------:R-:W-:Y:S01]  /*1740*/  @!P4 FADD R48, R49, R60 ;  /* 0x0000003c3130c221 */ /* 0x000fe20000000000 */
[----:B------:R-:W-:Y:S01]  /*1750*/  @!P4 FADD R42, R15, R22 ;  /* 0x000000160f2ac221 */ /* 0x000fe20000000000 */
[----:B------:R-:W-:Y:S01]  /*1760*/  @!P4 FADD R39, R14, R21 ;  /* 0x000000150e27c221 */ /* 0x000fe20000000000 */
[----:B------:R-:W-:Y:S01]  /*1770*/  @!P4 FADD R40, R13, R20 ;  /* 0x000000140d28c221 */ /* 0x000fe20000000000 */
[----:B------:R-:W-:Y:S01]  /*1780*/  @!P4 FADD R41, R12, R53 ;  /* 0x000000350c29c221 */ /* 0x000fe20000000000 */
[----:B------:R-:W-:Y:S02]  /*1790*/  ISETP.GE.U32.AND P4, PT, R5, 0x2c, PT ;  /* 0x0000002c0500780c */ /* 0x000fe40003f86070 */
[----:B---3--:R-:W-:-:S02]  /*17a0*/  SEL R28, R28, RZ, P1 ;  /* 0x000000ff1c1c7207 */ /* 0x008fc40000800000 */
[----:B------:R-:W-:Y:S02]  /*17b0*/  SEL R29, R29, RZ, P1 ;  /* 0x000000ff1d1d7207 */ /* 0x000fe40000800000 */
[----:B------:R-:W-:Y:S02]  /*17c0*/  SEL R30, R30, RZ, P1 ;  /* 0x000000ff1e1e7207 */ /* 0x000fe40000800000 */
[----:B------:R-:W-:Y:S02]  /*17d0*/  SEL R31, R31, RZ, P1 ;  /* 0x000000ff1f1f7207 */ /* 0x000fe40000800000 */
[----:B------:R-:W-:Y:S01]  /*17e0*/  ISETP.GE.U32.AND P1, PT, R0, 0x2c, PT ;  /* 0x0000002c0000780c */ /* 0x000fe20003f26070 */
[----:B------:R-:W-:Y:S02]  /*17f0*/  IMAD R0, R4, 0x4200, R2 ;  /* 0x0000420004007824 */ /* 0x000fe400078e0202 */
[----:B------:R-:W0:Y:S01]  /*1800*/  LDC.64 R4, c[0x0][0x268] ;  /* 0x00009a00ff047b82 */ /* 0x000e220000000a00 */
[----:B----4-:R-:W-:-:S02]  /*1810*/  SEL R13, R8, RZ, P6 ;  /* 0x000000ff080d7207 */ /* 0x010fc40003000000 */
[----:B------:R-:W-:Y:S02]  /*1820*/  SEL R8, R9, RZ, P6 ;  /* 0x000000ff09087207 */ /* 0x000fe40003000000 */
[----:B------:R-:W-:Y:S02]  /*1830*/  SEL R9, R10, RZ, P6 ;  /* 0x000000ff0a097207 */ /* 0x000fe40003000000 */
[----:B-----5:R-:W-:Y:S02]  /*1840*/  SEL R34, R34, RZ, P3 ;  /* 0x000000ff22227207 */ /* 0x020fe40001800000 */
[----:B------:R-:W-:Y:S02]  /*1850*/  SEL R32, R32, RZ, P3 ;  /* 0x000000ff20207207 */ /* 0x000fe40001800000 */
[----:B------:R-:W-:Y:S02]  /*1860*/  SEL R33, R33, RZ, P3 ;  /* 0x000000ff21217207 */ /* 0x000fe40001800000 */
[----:B------:R-:W-:-:S02]  /*1870*/  SEL R35, R35, RZ, P3 ;  /* 0x000000ff23237207 */ /* 0x000fc40001800000 */
[----:B------:R-:W-:Y:S01]  /*1880*/  SEL R10, R11, RZ, P6 ;  /* 0x000000ff0b0a7207 */ /* 0x000fe20003000000 */
[----:B------:R-:W-:Y:S01]  /*1890*/  IMAD R11, R3, 0x108, R0 ;  /* 0x00000108030b7824 */ /* 0x000fe200078e0200 */
[----:B------:R-:W-:Y:S02]  /*18a0*/  @P4 FSEL R30, R9, R44, !P1 ;  /* 0x0000002c091e4208 */ /* 0x000fe40004800000 */
[----:B------:R-:W-:Y:S02]  /*18b0*/  ISETP.GE.AND P6, PT, R2, 0x2c, PT ;  /* 0x0000002c0200780c */ /* 0x000fe40003fc6270 */
[----:B------:R-:W-:Y:S02]  /*18c0*/  SEL R9, R18, RZ, P5 ;  /* 0x000000ff12097207 */ /* 0x000fe40002800000 */
[----:B------:R-:W-:Y:S02]  /*18d0*/  SEL R3, R16, RZ, P5 ;  /* 0x000000ff10037207 */ /* 0x000fe40002800000 */
[----:B------:R-:W-:-:S02]  /*18e0*/  SEL R0, R17, RZ, P5 ;  /* 0x000000ff11007207 */ /* 0x000fc40002800000 */
[----:B------:R-:W-:Y:S02]  /*18f0*/  SEL R2, R19, RZ, P5 ;  /* 0x000000ff13027207 */ /* 0x000fe40002800000 */
[----:B------:R-:W-:Y:S02]  /*1900*/  @P4 FSEL R9, R34, R39, !P1 ;  /* 0x0000002722094208 */ /* 0x000fe40004800000 */
[----:B------:R-:W-:Y:S02]  /*1910*/  @P4 FSEL R3, R32, R41, !P1 ;  /* 0x0000002920034208 */ /* 0x000fe40004800000 */
[----:B------:R-:W-:Y:S02]  /*1920*/  @P4 FSEL R0, R33, R40, !P1 ;  /* 0x0000002821004208 */ /* 0x000fe40004800000 */
[----:B------:R-:W-:Y:S02]  /*1930*/  @P4 FSEL R2, R35, R42, !P1 ;  /* 0x0000002a23024208 */ /* 0x000fe40004800000 */
[----:B------:R-:W-:-:S02]  /*1940*/  FSEL R9, R26, R9, !P6 ;  /* 0x000000091a097208 */ /* 0x000fc40007000000 */
[----:B------:R-:W-:Y:S02]  /*1950*/  FSEL R6, R6, R3, !P6 ;  /* 0x0000000306067208 */ /* 0x000fe40007000000 */
[----:B------:R-:W-:Y:S02]  /*1960*/  FSEL R0, R7, R0, !P6 ;  /* 0x0000000007007208 */ /* 0x000fe40007000000 */
[----:B------:R-:W-:Y:S02]  /*1970*/  FSEL R27, R27, R2, !P6 ;  /* 0x000000021b1b7208 */ /* 0x000fe40007000000 */
[----:B------:R-:W-:Y:S02]  /*1980*/  @P4 FSEL R28, R13, R48, !P1 ;  /* 0x000000300d1c4208 */ /* 0x000fe40004800000 */
[----:B------:R-:W-:Y:S02]  /*1990*/  @P4 FSEL R31, R10, R45, !P1 ;  /* 0x0000002d0a1f4208 */ /* 0x000fe40004800000 */
[----:B------:R-:W-:-:S02]  /*19a0*/  @P4 FSEL R29, R8, R43, !P1 ;  /* 0x0000002b081d4208 */ /* 0x000fc40004800000 */
[----:B------:R-:W-:Y:S02]  /*19b0*/  FSETP.GEU.AND P3, PT, R9, RZ, PT ;  /* 0x000000ff0900720b */ /* 0x000fe40003f6e000 */
[----:B------:R-:W-:Y:S02]  /*19c0*/  FSETP.GEU.AND P1, PT, R27, RZ, PT ;  /* 0x000000ff1b00720b */ /* 0x000fe40003f2e000 */
[----:B------:R-:W-:Y:S02]  /*19d0*/  FSETP.GEU.AND P4, PT, R0, RZ, PT ;  /* 0x000000ff0000720b */ /* 0x000fe40003f8e000 */
[----:B------:R-:W-:Y:S01]  /*19e0*/  FSETP.GEU.AND P5, PT, R6, RZ, PT ;  /* 0x000000ff0600720b */ /* 0x000fe20003fae000 */
[----:B------:R-:W-:Y:S01]  /*19f0*/  VIADD R7, R11, 0x2100 ;  /* 0x000021000b077836 */ /* 0x000fe20000000000 */
[----:B------:R-:W-:Y:S01]  /*1a00*/  SEL R10, R9, RZ, P3 ;  /* 0x000000ff090a7207 */ /* 0x000fe20001800000 */
[----:B0-----:R-:W-:Y:S01]  /*1a10*/  IMAD.WIDE R2, R11, 0x4, R4 ;  /* 0x000000040b027825 */ /* 0x001fe200078e0204 */
[----:B------:R-:W-:-:S02]  /*1a20*/  SEL R11, R27, RZ, P1 ;  /* 0x000000ff1b0b7207 */ /* 0x000fc40000800000 */
[----:B------:R-:W-:Y:S02]  /*1a30*/  SEL R9, R0, RZ, P4 ;  /* 0x000000ff00097207 */ /* 0x000fe40002000000 */
[----:B------:R-:W-:Y:S02]  /*1a40*/  SEL R8, R6, RZ, P5 ;  /* 0x000000ff06087207 */ /* 0x000fe40002800000 */
[----:B------:R-:W-:Y:S02]  /*1a50*/  FSEL R25, R25, R28, !P6 ;  /* 0x0000001c19197208 */ /* 0x000fe40007000000 */
[----:B------:R-:W-:Y:S02]  /*1a60*/  FSEL R29, R36, R29, !P6 ;  /* 0x0000001d241d7208 */ /* 0x000fe40007000000 */
[----:B------:R-:W-:Y:S02]  /*1a70*/  FSEL R31, R38, R31, !P6 ;  /* 0x0000001f261f7208 */ /* 0x000fe40007000000 */
[----:B------:R-:W-:Y:S01]  /*1a80*/  FSEL R30, R37, R30, !P6 ;  /* 0x0000001e251e7208 */ /* 0x000fe20007000000 */
[----:B------:R0:W-:Y:S01]  /*1a90*/  @P2 STG.E.128 desc[UR4][R2.64], R8 ;  /* 0x0000000802002986 */ /* 0x0001e2000c101d04 */
[----:B------:R-:W-:-:S02]  /*1aa0*/  FSETP.GEU.AND P1, PT, R31, RZ, PT ;  /* 0x000000ff1f00720b */ /* 0x000fc40003f2e000 */
[C---:B------:R-:W-:Y:S02]  /*1ab0*/  FSETP.GEU.AND P2, PT, R30.reuse, RZ, PT ;  /* 0x000000ff1e00720b */ /* 0x040fe40003f4e000 */
[----:B------:R-:W-:Y:S02]  /*1ac0*/  FSETP.GEU.AND P3, PT, R29, RZ, PT ;  /* 0x000000ff1d00720b */ /* 0x000fe40003f6e000 */
[----:B------:R-:W-:Y:S01]  /*1ad0*/  FSETP.GEU.AND P4, PT, R25, RZ, PT ;  /* 0x000000ff1900720b */ /* 0x000fe20003f8e000 */
[----:B------:R-:W-:Y:S01]  /*1ae0*/  IMAD.WIDE R4, R7, 0x4, R4 ;  /* 0x0000000407047825 */ /* 0x000fe200078e0204 */
[----:B------:R-:W-:Y:S02]  /*1af0*/  SEL R31, R31, RZ, P1 ;  /* 0x000000ff1f1f7207 */ /* 0x000fe40000800000 */
[----:B------:R-:W-:Y:S02]  /*1b00*/  SEL R30, R30, RZ, P2 ;  /* 0x000000ff1e1e7207 */ /* 0x000fe40001000000 */
[----:B------:R-:W-:-:S02]  /*1b10*/  SEL R29, R29, RZ, P3 ;  /* 0x000000ff1d1d7207 */ /* 0x000fc40001800000 */
[----:B------:R-:W-:Y:S01]  /*1b20*/  SEL R28, R25, RZ, P4 ;  /* 0x000000ff191c7207 */ /* 0x000fe20002000000 */
[----:B0-----:R-:W-:Y:S06]  /*1b30*/  @!P0 EXIT ;  /* 0x000000000000894d */ /* 0x001fec0003800000 */
[----:B------:R-:W-:Y:S01]  /*1b40*/  STG.E.128 desc[UR4][R4.64], R28 ;  /* 0x0000001c04007986 */ /* 0x000fe2000c101d04 */
[----:B------:R-:W-:Y:S05]  /*1b50*/  EXIT ;  /* 0x000000000000794d */ /* 0x000fea0003800000 */
.L_x_0:
[----:B------:R-:W-:-:S00]  /*1b60*/  BRA `(.L_x_0) ;  /* 0xfffffffc00fc7947 */ /* 0x000fc0000383ffff */
[----:B------:R-:W-:-:S00]  /*1b70*/  NOP ;  /* 0x0000000000007918 */ /* 0x000fc00000000000 */
        /* <DEDUP_REMOVED lines=8> */
.L_x_1:


//--------------------- .nv.global.init           --------------------------
	.section	.nv.global.init,"aw",@progbits
.nv.global.init:
	.type		_$_str,@object
	.size		_$_str,(_$_str_$_2 - _$_str)
_$_str:
        /*0000*/ 	.byte	0x5f, 0x5f, 0x43, 0x55, 0x44, 0x41, 0x5f, 0x46, 0x54, 0x5a, 0x00
	.type		_$_str_$_2,@object
	.size		_$_str_$_2,(.L_1 - _$_str_$_2)
_$_str_$_2:
        /*000b*/ 	.byte	0x5f, 0x5f, 0x43, 0x55, 0x44, 0x41, 0x5f, 0x50, 0x52, 0x45, 0x43, 0x5f, 0x53, 0x51, 0x52, 0x54
        /*001b*/ 	.byte	0x00
.L_1:


//--------------------- .nv.constant0.triton_poi_fused_cat_relu_31 --------------------------
	.section	.nv.constant0.triton_poi_fused_cat_relu_31,"a",@progbits
	.sectionflags	@""
	.align	4
.nv.constant0.triton_poi_fused_cat_relu_31:
	.zero		632
